//
// Generated by NVIDIA NVVM Compiler
//
// Compiler Build ID: CL-36424714
// Cuda compilation tools, release 13.0, V13.0.88
// Based on NVVM 20.0.0
//

.version 9.0
.target sm_100
.address_size 64

	// .globl	_Z8ctypi_v3v

.visible .entry _Z8ctypi_v3v()
{


	ret;

}


// ===== COMPILED SASS (sm_100) =====

	.target	sm_100

	.elftype	@"ET_EXEC"


//--------------------- .note.nv.tkinfo           --------------------------
	.section	.note.nv.tkinfo,"",@"SHT_NOTE"
	.sectionflags	@"SHF_NOTE_NV_TKINFO"
	.tkinfo
        /*0018*/ 	.word	0x00000002
        /*0030*/ 	.string	""
        /*0030*/ 	.string	"ptxas"
        /*0030*/ 	.string	"Cuda compilation tools, release 13.0, V13.0.88"
        /*0030*/ 	.string	"Build cuda_13.0.r13.0/compiler.36424714_0"
        /*0030*/ 	.string	"-arch sm_100 -m 64 "



//--------------------- .note.nv.cuinfo           --------------------------
	.section	.note.nv.cuinfo,"",@"SHT_NOTE"
	.sectionflags	@"SHF_NOTE_NV_CUINFO"
        /*0018*/ 	.short	0x0002
        /*001a*/ 	.short	0x0064
        /*001c*/ 	.short	0x0082
	.zero		2


//--------------------- .nv.info                  --------------------------
	.section	.nv.info,"",@"SHT_CUDA_INFO"
	.align	4


	//----- nvinfo : EIATTR_REGCOUNT
	.align		4
        /*0000*/ 	.byte	0x04, 0x2f
        /*0002*/ 	.short	(.L_1 - .L_0)
	.align		4
.L_0:
        /*0004*/ 	.word	index@(_Z8ctypi_v3v)
        /*0008*/ 	.word	0x00000004


	//----- nvinfo : EIATTR_FRAME_SIZE
	.align		4
.L_1:
        /*000c*/ 	.byte	0x04, 0x11
        /*000e*/ 	.short	(.L_3 - .L_2)
	.align		4
.L_2:
        /*0010*/ 	.word	index@(_Z8ctypi_v3v)
        /*0014*/ 	.word	0x00000000


	//----- nvinfo : EIATTR_MIN_STACK_SIZE
	.align		4
.L_3:
        /*0018*/ 	.byte	0x04, 0x12
        /*001a*/ 	.short	(.L_5 - .L_4)
	.align		4
.L_4:
        /*001c*/ 	.word	index@(_Z8ctypi_v3v)
        /*0020*/ 	.word	0x00000000
.L_5:


//--------------------- .nv.compat                --------------------------
	.section	.nv.compat,"",@"SHT_CUDA_COMPAT_INFO"
	.align	4
        /*0000*/ 	.byte	0x02, 0x09, 0x00, 0x00, 0x02, 0x02, 0x01, 0x00, 0x02, 0x05, 0x05, 0x00, 0x03, 0x07, 0x01, 0x01
        /*0010*/ 	.byte	0x02, 0x03, 0x00, 0x00, 0x02, 0x06, 0x01, 0x00, 0x04, 0x0b, 0x08, 0x00, 0x09, 0x00, 0x00, 0x00
        /*0020*/ 	.byte	0x00, 0x00, 0x00, 0x00


//--------------------- .nv.info._Z8ctypi_v3v     --------------------------
	.section	.nv.info._Z8ctypi_v3v,"",@"SHT_CUDA_INFO"
	.sectionflags	@""
	.align	4


	//----- nvinfo : EIATTR_CUDA_API_VERSION
	.align		4
        /*0000*/ 	.byte	0x04, 0x37
        /*0002*/ 	.short	(.L_7 - .L_6)
.L_6:
        /*0004*/ 	.word	0x00000082


	//----- nvinfo : EIATTR_SPARSE_MMA_MASK
	.align		4
.L_7:
        /*0008*/ 	.byte	0x03, 0x50
        /*000a*/ 	.short	0x0000


	//----- nvinfo : EIATTR_MAXREG_COUNT
	.align		4
        /*000c*/ 	.byte	0x03, 0x1b
        /*000e*/ 	.short	0x00ff


	//----- nvinfo : EIATTR_MERCURY_ISA_VERSION
	.align		4
        /*0010*/ 	.byte	0x03, 0x5f
        /*0012*/ 	.short	0x0101


	//----- nvinfo : EIATTR_VRC_CTA_INIT_COUNT
	.align		4
        /*0014*/ 	.byte	0x02, 0x4a
	.zero		1
	.zero		1


	//----- nvinfo : EIATTR_EXIT_INSTR_OFFSETS
	.align		4
        /*0018*/ 	.byte	0x04, 0x1c
        /*001a*/ 	.short	(.L_9 - .L_8)


	//   ....[0]....
.L_8:
        /*001c*/ 	.word	0x00000010


	//----- nvinfo : EIATTR_SW_WAR
	.align		4
.L_9:
        /*0020*/ 	.byte	0x04, 0x36
        /*0022*/ 	.short	(.L_11 - .L_10)
.L_10:
        /*0024*/ 	.word	0x00000008
.L_11:


//--------------------- .nv.callgraph             --------------------------
	.section	.nv.callgraph,"",@"SHT_CUDA_CALLGRAPH"
	.align	4
	.sectionentsize	8
	.align		4
        /*0000*/ 	.word	0x00000000
	.align		4
        /*0004*/ 	.word	0xffffffff
	.align		4
        /*0008*/ 	.word	0x00000000
	.align		4
        /*000c*/ 	.word	0xfffffffe
	.align		4
        /*0010*/ 	.word	0x00000000
	.align		4
        /*0014*/ 	.word	0xfffffffd
	.align		4
        /*0018*/ 	.word	0x00000000
	.align		4
        /*001c*/ 	.word	0xfffffffc


//--------------------- .text._Z8ctypi_v3v        --------------------------
	.section	.text._Z8ctypi_v3v,"ax",@progbits
	.align	128
        .global         _Z8ctypi_v3v
        .type           _Z8ctypi_v3v,@function
        .size           _Z8ctypi_v3v,(.L_x_1 - _Z8ctypi_v3v)
        .other          _Z8ctypi_v3v,@"STO_CUDA_ENTRY STV_DEFAULT"
_Z8ctypi_v3v:
.text._Z8ctypi_v3v:
[----:B------:R-:W-:Y:S01]  /*0000*/  LDC R1, c[0x0][0x37c] ;  /* 0x0000df00ff017b82 */ /* 0x000fe20000000800 */
[----:B------:R-:W-:Y:S05]  /*0010*/  EXIT ;  /* 0x000000000000794d */ /* 0x000fea0003800000 */
.L_x_0:
[----:B------:R-:W-:-:S00]  /*0020*/  BRA `(.L_x_0) ;  /* 0xfffffffc00fc7947 */ /* 0x000fc0000383ffff */
[----:B------:R-:W-:-:S00]  /*0030*/  NOP ;  /* 0x0000000000007918 */ /* 0x000fc00000000000 */
        /* <DEDUP_REMOVED lines=12> */
.L_x_1:


//--------------------- .nv.shared.reserved.0     --------------------------
	.section	.nv.shared.reserved.0,"aw",@nobits
	.weak		__nv_reservedSMEM_offset_0_alias
	.size		__nv_reservedSMEM_offset_0_alias, 0, 64
	.other		__nv_reservedSMEM_offset_0_alias,@"STO_CUDA_RESERVED_SHARED STV_DEFAULT"
__nv_reservedSMEM_offset_0_alias:
	.zero		0
	.zero		64


//--------------------- .nv.constant0._Z8ctypi_v3v --------------------------
	.section	.nv.constant0._Z8ctypi_v3v,"a",@progbits
	.sectionflags	@""
	.align	4
.nv.constant0._Z8ctypi_v3v:
	.zero		896


//--------------------- SYMBOLS --------------------------

	.type		.nv.reservedSmem.offset0,@object
	.size		.nv.reservedSmem.offset0,0x4
